//
// Generated by NVIDIA NVVM Compiler
//
// Compiler Build ID: CL-36424714
// Cuda compilation tools, release 13.0, V13.0.88
// Based on NVVM 20.0.0
//

.version 9.0
.target sm_100
.address_size 64

	// .globl	_Z14tiledMatrixMulPKfS0_Pfi
// _ZZ14tiledMatrixMulPKfS0_PfiE5tileA has been demoted
// _ZZ14tiledMatrixMulPKfS0_PfiE5tileB has been demoted

.visible .entry _Z14tiledMatrixMulPKfS0_Pfi(
	.param .u64 .ptr .align 1 _Z14tiledMatrixMulPKfS0_Pfi_param_0,
	.param .u64 .ptr .align 1 _Z14tiledMatrixMulPKfS0_Pfi_param_1,
	.param .u64 .ptr .align 1 _Z14tiledMatrixMulPKfS0_Pfi_param_2,
	.param .u32 _Z14tiledMatrixMulPKfS0_Pfi_param_3
)
{
	.reg .pred 	%p<8>;
	.reg .b32 	%r<43>;
	.reg .b32 	%f<63>;
	.reg .b64 	%rd<13>;
	// demoted variable
	.shared .align 4 .b8 _ZZ14tiledMatrixMulPKfS0_PfiE5tileA[1024];
	// demoted variable
	.shared .align 4 .b8 _ZZ14tiledMatrixMulPKfS0_PfiE5tileB[1024];
	ld.param.u64 	%rd3, [_Z14tiledMatrixMulPKfS0_Pfi_param_0];
	ld.param.u64 	%rd4, [_Z14tiledMatrixMulPKfS0_Pfi_param_1];
	ld.param.u64 	%rd5, [_Z14tiledMatrixMulPKfS0_Pfi_param_2];
	ld.param.u32 	%r24, [_Z14tiledMatrixMulPKfS0_Pfi_param_3];
	mov.u32 	%r25, %ctaid.y;
	shl.b32 	%r26, %r25, 4;
	mov.u32 	%r40, %tid.y;
	add.s32 	%r2, %r26, %r40;
	mov.u32 	%r27, %ctaid.x;
	shl.b32 	%r3, %r27, 4;
	mov.u32 	%r38, %tid.x;
	add.s32 	%r5, %r3, %r38;
	setp.lt.s32 	%p1, %r24, 1;
	mov.f32 	%f62, 0f00000000;
	@%p1 bra 	$L__BB0_7;
	add.s32 	%r28, %r24, 15;
	shr.u32 	%r29, %r28, 4;
	shl.b32 	%r30, %r40, 6;
	mov.u32 	%r31, _ZZ14tiledMatrixMulPKfS0_PfiE5tileA;
	add.s32 	%r6, %r31, %r30;
	shl.b32 	%r32, %r38, 2;
	add.s32 	%r7, %r6, %r32;
	mov.u32 	%r33, _ZZ14tiledMatrixMulPKfS0_PfiE5tileB;
	add.s32 	%r9, %r33, %r32;
	add.s32 	%r8, %r9, %r30;
	neg.s32 	%r42, %r29;
	mad.lo.s32 	%r34, %r40, %r24, %r38;
	add.s32 	%r41, %r34, %r3;
	shl.b32 	%r12, %r24, 4;
	mad.lo.s32 	%r39, %r24, %r2, %r38;
	cvta.to.global.u64 	%rd1, %rd3;
	cvta.to.global.u64 	%rd2, %rd4;
	mov.f32 	%f62, 0f00000000;
$L__BB0_2:
	max.u32 	%r35, %r2, %r38;
	setp.ge.u32 	%p2, %r35, %r24;
	mov.f32 	%f60, 0f00000000;
	@%p2 bra 	$L__BB0_4;
	mul.wide.u32 	%rd6, %r39, 4;
	add.s64 	%rd7, %rd1, %rd6;
	ld.global.f32 	%f60, [%rd7];
$L__BB0_4:
	setp.ge.s32 	%p3, %r5, %r24;
	st.shared.f32 	[%r7], %f60;
	setp.ge.u32 	%p4, %r40, %r24;
	mov.f32 	%f61, 0f00000000;
	or.pred  	%p5, %p3, %p4;
	@%p5 bra 	$L__BB0_6;
	mul.wide.u32 	%rd8, %r41, 4;
	add.s64 	%rd9, %rd2, %rd8;
	ld.global.f32 	%f61, [%rd9];
$L__BB0_6:
	st.shared.f32 	[%r8], %f61;
	bar.sync 	0;
	ld.shared.f32 	%f12, [%r6];
	ld.shared.f32 	%f13, [%r9];
	fma.rn.f32 	%f14, %f12, %f13, %f62;
	ld.shared.f32 	%f15, [%r6+4];
	ld.shared.f32 	%f16, [%r9+64];
	fma.rn.f32 	%f17, %f15, %f16, %f14;
	ld.shared.f32 	%f18, [%r6+8];
	ld.shared.f32 	%f19, [%r9+128];
	fma.rn.f32 	%f20, %f18, %f19, %f17;
	ld.shared.f32 	%f21, [%r6+12];
	ld.shared.f32 	%f22, [%r9+192];
	fma.rn.f32 	%f23, %f21, %f22, %f20;
	ld.shared.f32 	%f24, [%r6+16];
	ld.shared.f32 	%f25, [%r9+256];
	fma.rn.f32 	%f26, %f24, %f25, %f23;
	ld.shared.f32 	%f27, [%r6+20];
	ld.shared.f32 	%f28, [%r9+320];
	fma.rn.f32 	%f29, %f27, %f28, %f26;
	ld.shared.f32 	%f30, [%r6+24];
	ld.shared.f32 	%f31, [%r9+384];
	fma.rn.f32 	%f32, %f30, %f31, %f29;
	ld.shared.f32 	%f33, [%r6+28];
	ld.shared.f32 	%f34, [%r9+448];
	fma.rn.f32 	%f35, %f33, %f34, %f32;
	ld.shared.f32 	%f36, [%r6+32];
	ld.shared.f32 	%f37, [%r9+512];
	fma.rn.f32 	%f38, %f36, %f37, %f35;
	ld.shared.f32 	%f39, [%r6+36];
	ld.shared.f32 	%f40, [%r9+576];
	fma.rn.f32 	%f41, %f39, %f40, %f38;
	ld.shared.f32 	%f42, [%r6+40];
	ld.shared.f32 	%f43, [%r9+640];
	fma.rn.f32 	%f44, %f42, %f43, %f41;
	ld.shared.f32 	%f45, [%r6+44];
	ld.shared.f32 	%f46, [%r9+704];
	fma.rn.f32 	%f47, %f45, %f46, %f44;
	ld.shared.f32 	%f48, [%r6+48];
	ld.shared.f32 	%f49, [%r9+768];
	fma.rn.f32 	%f50, %f48, %f49, %f47;
	ld.shared.f32 	%f51, [%r6+52];
	ld.shared.f32 	%f52, [%r9+832];
	fma.rn.f32 	%f53, %f51, %f52, %f50;
	ld.shared.f32 	%f54, [%r6+56];
	ld.shared.f32 	%f55, [%r9+896];
	fma.rn.f32 	%f56, %f54, %f55, %f53;
	ld.shared.f32 	%f57, [%r6+60];
	ld.shared.f32 	%f58, [%r9+960];
	fma.rn.f32 	%f62, %f57, %f58, %f56;
	bar.sync 	0;
	add.s32 	%r42, %r42, 1;
	setp.ne.s32 	%p6, %r42, 0;
	add.s32 	%r41, %r41, %r12;
	add.s32 	%r40, %r40, 16;
	add.s32 	%r39, %r39, 16;
	add.s32 	%r38, %r38, 16;
	@%p6 bra 	$L__BB0_2;
$L__BB0_7:
	max.s32 	%r36, %r2, %r5;
	setp.ge.s32 	%p7, %r36, %r24;
	@%p7 bra 	$L__BB0_9;
	mad.lo.s32 	%r37, %r24, %r2, %r5;
	cvta.to.global.u64 	%rd10, %rd5;
	mul.wide.s32 	%rd11, %r37, 4;
	add.s64 	%rd12, %rd10, %rd11;
	st.global.f32 	[%rd12], %f62;
$L__BB0_9:
	ret;

}


// ===== COMPILED SASS (sm_100) =====

	.target	sm_100

	.elftype	@"ET_EXEC"


//--------------------- .note.nv.tkinfo           --------------------------
	.section	.note.nv.tkinfo,"",@"SHT_NOTE"
	.sectionflags	@"SHF_NOTE_NV_TKINFO"
	.tkinfo
        /*0018*/ 	.word	0x00000002
        /*0030*/ 	.string	""
        /*0030*/ 	.string	"ptxas"
        /*0030*/ 	.string	"Cuda compilation tools, release 13.0, V13.0.88"
        /*0030*/ 	.string	"Build cuda_13.0.r13.0/compiler.36424714_0"
        /*0030*/ 	.string	"-arch sm_100 -m 64 "



//--------------------- .note.nv.cuinfo           --------------------------
	.section	.note.nv.cuinfo,"",@"SHT_NOTE"
	.sectionflags	@"SHF_NOTE_NV_CUINFO"
        /*0018*/ 	.short	0x0002
        /*001a*/ 	.short	0x0064
        /*001c*/ 	.short	0x0082
	.zero		2


//--------------------- .nv.info                  --------------------------
	.section	.nv.info,"",@"SHT_CUDA_INFO"
	.align	4


	//----- nvinfo : EIATTR_REGCOUNT
	.align		4
        /*0000*/ 	.byte	0x04, 0x2f
        /*0002*/ 	.short	(.L_1 - .L_0)
	.align		4
.L_0:
        /*0004*/ 	.word	index@(_Z14tiledMatrixMulPKfS0_Pfi)
        /*0008*/ 	.word	0x00000020


	//----- nvinfo : EIATTR_FRAME_SIZE
	.align		4
.L_1:
        /*000c*/ 	.byte	0x04, 0x11
        /*000e*/ 	.short	(.L_3 - .L_2)
	.align		4
.L_2:
        /*0010*/ 	.word	index@(_Z14tiledMatrixMulPKfS0_Pfi)
        /*0014*/ 	.word	0x00000000


	//----- nvinfo : EIATTR_MIN_STACK_SIZE
	.align		4
.L_3:
        /*0018*/ 	.byte	0x04, 0x12
        /*001a*/ 	.short	(.L_5 - .L_4)
	.align		4
.L_4:
        /*001c*/ 	.word	index@(_Z14tiledMatrixMulPKfS0_Pfi)
        /*0020*/ 	.word	0x00000000
.L_5:


//--------------------- .nv.compat                --------------------------
	.section	.nv.compat,"",@"SHT_CUDA_COMPAT_INFO"
	.align	4
        /*0000*/ 	.byte	0x02, 0x09, 0x00, 0x00, 0x02, 0x02, 0x01, 0x00, 0x02, 0x05, 0x05, 0x00, 0x03, 0x07, 0x01, 0x01
        /*0010*/ 	.byte	0x02, 0x03, 0x00, 0x00, 0x02, 0x06, 0x01, 0x00, 0x04, 0x0b, 0x08, 0x00, 0x09, 0x00, 0x00, 0x00
        /*0020*/ 	.byte	0x00, 0x00, 0x00, 0x00


//--------------------- .nv.info._Z14tiledMatrixMulPKfS0_Pfi --------------------------
	.section	.nv.info._Z14tiledMatrixMulPKfS0_Pfi,"",@"SHT_CUDA_INFO"
	.sectionflags	@""
	.align	4


	//----- nvinfo : EIATTR_CUDA_API_VERSION
	.align		4
        /*0000*/ 	.byte	0x04, 0x37
        /*0002*/ 	.short	(.L_7 - .L_6)
.L_6:
        /*0004*/ 	.word	0x00000082


	//----- nvinfo : EIATTR_KPARAM_INFO
	.align		4
.L_7:
        /*0008*/ 	.byte	0x04, 0x17
        /*000a*/ 	.short	(.L_9 - .L_8)
.L_8:
        /*000c*/ 	.word	0x00000000
        /*0010*/ 	.short	0x0003
        /*0012*/ 	.short	0x0018
        /*0014*/ 	.byte	0x00, 0xf0, 0x11, 0x00


	//----- nvinfo : EIATTR_KPARAM_INFO
	.align		4
.L_9:
        /*0018*/ 	.byte	0x04, 0x17
        /*001a*/ 	.short	(.L_11 - .L_10)
.L_10:
        /*001c*/ 	.word	0x00000000
        /*0020*/ 	.short	0x0002
        /*0022*/ 	.short	0x0010
        /*0024*/ 	.byte	0x00, 0xf5, 0x21, 0x00


	//----- nvinfo : EIATTR_KPARAM_INFO
	.align		4
.L_11:
        /*0028*/ 	.byte	0x04, 0x17
        /*002a*/ 	.short	(.L_13 - .L_12)
.L_12:
        /*002c*/ 	.word	0x00000000
        /*0030*/ 	.short	0x0001
        /*0032*/ 	.short	0x0008
        /*0034*/ 	.byte	0x00, 0xf5, 0x21, 0x00


	//----- nvinfo : EIATTR_KPARAM_INFO
	.align		4
.L_13:
        /*0038*/ 	.byte	0x04, 0x17
        /*003a*/ 	.short	(.L_15 - .L_14)
.L_14:
        /*003c*/ 	.word	0x00000000
        /*0040*/ 	.short	0x0000
        /*0042*/ 	.short	0x0000
        /*0044*/ 	.byte	0x00, 0xf5, 0x21, 0x00


	//----- nvinfo : EIATTR_SPARSE_MMA_MASK
	.align		4
.L_15:
        /*0048*/ 	.byte	0x03, 0x50
        /*004a*/ 	.short	0x0000


	//----- nvinfo : EIATTR_MAXREG_COUNT
	.align		4
        /*004c*/ 	.byte	0x03, 0x1b
        /*004e*/ 	.short	0x00ff


	//----- nvinfo : EIATTR_NUM_BARRIERS
	.align		4
        /*0050*/ 	.byte	0x02, 0x4c
        /*0052*/ 	.byte	0x01
	.zero		1


	//----- nvinfo : EIATTR_MERCURY_ISA_VERSION
	.align		4
        /*0054*/ 	.byte	0x03, 0x5f
        /*0056*/ 	.short	0x0101


	//----- nvinfo : EIATTR_VRC_CTA_INIT_COUNT
	.align		4
        /*0058*/ 	.byte	0x02, 0x4a
	.zero		1
	.zero		1


	//----- nvinfo : EIATTR_EXIT_INSTR_OFFSETS
	.align		4
        /*005c*/ 	.byte	0x04, 0x1c
        /*005e*/ 	.short	(.L_17 - .L_16)


	//   ....[0]....
.L_16:
        /*0060*/ 	.word	0x000005c0


	//   ....[1]....
        /*0064*/ 	.word	0x00000610


	//----- nvinfo : EIATTR_CBANK_PARAM_SIZE
	.align		4
.L_17:
        /*0068*/ 	.byte	0x03, 0x19
        /*006a*/ 	.short	0x001c


	//----- nvinfo : EIATTR_PARAM_CBANK
	.align		4
        /*006c*/ 	.byte	0x04, 0x0a
        /*006e*/ 	.short	(.L_19 - .L_18)
	.align		4
.L_18:
        /*0070*/ 	.word	index@(.nv.constant0._Z14tiledMatrixMulPKfS0_Pfi)
        /*0074*/ 	.short	0x0380
        /*0076*/ 	.short	0x001c


	//----- nvinfo : EIATTR_SW_WAR
	.align		4
.L_19:
        /*0078*/ 	.byte	0x04, 0x36
        /*007a*/ 	.short	(.L_21 - .L_20)
.L_20:
        /*007c*/ 	.word	0x00000008
.L_21:


//--------------------- .nv.callgraph             --------------------------
	.section	.nv.callgraph,"",@"SHT_CUDA_CALLGRAPH"
	.align	4
	.sectionentsize	8
	.align		4
        /*0000*/ 	.word	0x00000000
	.align		4
        /*0004*/ 	.word	0xffffffff
	.align		4
        /*0008*/ 	.word	0x00000000
	.align		4
        /*000c*/ 	.word	0xfffffffe
	.align		4
        /*0010*/ 	.word	0x00000000
	.align		4
        /*0014*/ 	.word	0xfffffffd
	.align		4
        /*0018*/ 	.word	0x00000000
	.align		4
        /*001c*/ 	.word	0xfffffffc


//--------------------- .text._Z14tiledMatrixMulPKfS0_Pfi --------------------------
	.section	.text._Z14tiledMatrixMulPKfS0_Pfi,"ax",@progbits
	.align	128
        .global         _Z14tiledMatrixMulPKfS0_Pfi
        .type           _Z14tiledMatrixMulPKfS0_Pfi,@function
        .size           _Z14tiledMatrixMulPKfS0_Pfi,(.L_x_3 - _Z14tiledMatrixMulPKfS0_Pfi)
        .other          _Z14tiledMatrixMulPKfS0_Pfi,@"STO_CUDA_ENTRY STV_DEFAULT"
_Z14tiledMatrixMulPKfS0_Pfi:
.text._Z14tiledMatrixMulPKfS0_Pfi:
[----:B------:R-:W-:Y:S01]  /*0000*/  LDC R1, c[0x0][0x37c] ;  /* 0x0000df00ff017b82 */ /* 0x000fe20000000800 */
[----:B------:R-:W0:Y:S01]  /*0010*/  LDCU UR4, c[0x0][0x398] ;  /* 0x00007300ff0477ac */ /* 0x000e220008000800 */
[----:B------:R-:W1:Y:S01]  /*0020*/  S2R R2, SR_CTAID.Y ;  /* 0x0000000000027919 */ /* 0x000e620000002600 */
[----:B------:R-:W-:Y:S01]  /*0030*/  HFMA2 R23, -RZ, RZ, 0, 0 ;  /* 0x00000000ff177431 */ /* 0x000fe200000001ff */
[----:B------:R-:W2:Y:S01]  /*0040*/  LDCU.64 UR8, c[0x0][0x358] ;  /* 0x00006b00ff0877ac */ /* 0x000ea20008000a00 */
[----:B------:R-:W1:Y:S01]  /*0050*/  S2R R7, SR_TID.Y ;  /* 0x0000000000077919 */ /* 0x000e620000002200 */
[----:B------:R-:W3:Y:S01]  /*0060*/  S2R R8, SR_CTAID.X ;  /* 0x0000000000087919 */ /* 0x000ee20000002500 */
[----:B------:R-:W3:Y:S01]  /*0070*/  S2R R3, SR_TID.X ;  /* 0x0000000000037919 */ /* 0x000ee20000002100 */
[----:B0-----:R-:W-:-:S04]  /*0080*/  MOV R0, UR4 ;  /* 0x0000000400007c02 */ /* 0x001fc80008000f00 */
[----:B------:R-:W-:Y:S02]  /*0090*/  ISETP.GE.AND P0, PT, R0, 0x1, PT ;  /* 0x000000010000780c */ /* 0x000fe40003f06270 */
[----:B-1----:R-:W-:Y:S02]  /*00a0*/  LEA R2, R2, R7, 0x4 ;  /* 0x0000000702027211 */ /* 0x002fe400078e20ff */
[----:B---3--:R-:W-:-:S09]  /*00b0*/  LEA R5, R8, R3, 0x4 ;  /* 0x0000000308057211 */ /* 0x008fd200078e20ff */
[----:B--2---:R-:W-:Y:S05]  /*00c0*/  @!P0 BRA `(.L_x_0) ;  /* 0x0000000400348947 */ /* 0x004fea0003800000 */
[----:B------:R-:W0:Y:S01]  /*00d0*/  S2UR UR6, SR_CgaCtaId ;  /* 0x00000000000679c3 */ /* 0x000e220000008800 */
[----:B------:R-:W-:Y:S01]  /*00e0*/  UMOV UR4, 0x400 ;  /* 0x0000040000047882 */ /* 0x000fe20000000000 */
[----:B------:R-:W-:Y:S01]  /*00f0*/  IADD3 R4, PT, PT, R0, 0xf, RZ ;  /* 0x0000000f00047810 */ /* 0x000fe20007ffe0ff */
[----:B------:R-:W-:Y:S01]  /*0100*/  UIADD3 UR5, UPT, UPT, UR4, 0x400, URZ ;  /* 0x0000040004057890 */ /* 0x000fe2000fffe0ff */
[-C--:B------:R-:W-:Y:S01]  /*0110*/  IMAD R17, R7, R0.reuse, R3 ;  /* 0x0000000007117224 */ /* 0x080fe200078e0203 */
[----:B------:R-:W-:Y:S02]  /*0120*/  MOV R23, RZ ;  /* 0x000000ff00177202 */ /* 0x000fe40000000f00 */
[----:B------:R-:W-:Y:S01]  /*0130*/  SHF.R.U32.HI R19, RZ, 0x4, R4 ;  /* 0x00000004ff137819 */ /* 0x000fe20000011604 */
[----:B------:R-:W1:Y:S01]  /*0140*/  LDC R6, c[0x0][0x398] ;  /* 0x0000e600ff067b82 */ /* 0x000e620000000800 */
[----:B------:R-:W-:Y:S02]  /*0150*/  IMAD R17, R8, 0x10, R17 ;  /* 0x0000001008117824 */ /* 0x000fe400078e0211 */
[----:B------:R-:W-:Y:S01]  /*0160*/  IMAD R4, R2, R0, R3 ;  /* 0x0000000002047224 */ /* 0x000fe200078e0203 */
[----:B------:R-:W-:Y:S01]  /*0170*/  IADD3 R19, PT, PT, -R19, RZ, RZ ;  /* 0x000000ff13137210 */ /* 0x000fe20007ffe1ff */
[----:B0-----:R-:W-:-:S02]  /*0180*/  ULEA UR5, UR6, UR5, 0x18 ;  /* 0x0000000506057291 */ /* 0x001fc4000f8ec0ff */
[----:B------:R-:W-:-:S04]  /*0190*/  ULEA UR4, UR6, UR4, 0x18 ;  /* 0x0000000406047291 */ /* 0x000fc8000f8ec0ff */
[----:B------:R-:W-:Y:S02]  /*01a0*/  LEA R20, R3, UR5, 0x2 ;  /* 0x0000000503147c11 */ /* 0x000fe4000f8e10ff */
[----:B------:R-:W-:-:S03]  /*01b0*/  LEA R18, R7, UR4, 0x6 ;  /* 0x0000000407127c11 */ /* 0x000fc6000f8e30ff */
[----:B------:R-:W-:Y:S01]  /*01c0*/  IMAD R16, R7, 0x40, R20 ;  /* 0x0000004007107824 */ /* 0x000fe200078e0214 */
[----:B------:R-:W-:-:S07]  /*01d0*/  LEA R21, R3, R18, 0x2 ;  /* 0x0000001203157211 */ /* 0x000fce00078e10ff */
.L_x_1:
[----:B-1----:R-:W-:Y:S01]  /*01e0*/  MOV R0, R6 ;  /* 0x0000000600007202 */ /* 0x002fe20000000f00 */
[----:B------:R-:W-:Y:S01]  /*01f0*/  HFMA2 R22, -RZ, RZ, 0, 0 ;  /* 0x00000000ff167431 */ /* 0x000fe200000001ff */
[----:B------:R-:W-:Y:S02]  /*0200*/  VIMNMX.U32 R9, PT, PT, R2, R3, !PT ;  /* 0x0000000302097248 */ /* 0x000fe40007fe0000 */
[-C--:B------:R-:W-:Y:S02]  /*0210*/  ISETP.GE.U32.AND P0, PT, R7, R0.reuse, PT ;  /* 0x000000000700720c */ /* 0x080fe40003f06070 */
[-C--:B------:R-:W-:Y:S02]  /*0220*/  ISETP.GE.U32.AND P1, PT, R9, R0.reuse, PT ;  /* 0x000000000900720c */ /* 0x080fe40003f26070 */
[----:B------:R-:W-:Y:S02]  /*0230*/  ISETP.GE.OR P0, PT, R5, R0, P0 ;  /* 0x000000000500720c */ /* 0x000fe40000706670 */
[----:B------:R-:W-:-:S09]  /*0240*/  MOV R27, RZ ;  /* 0x000000ff001b7202 */ /* 0x000fd20000000f00 */
[----:B------:R-:W0:Y:S08]  /*0250*/  @!P1 LDC.64 R10, c[0x0][0x380] ;  /* 0x0000e000ff0a9b82 */ /* 0x000e300000000a00 */
[----:B------:R-:W1:Y:S01]  /*0260*/  @!P0 LDC.64 R8, c[0x0][0x388] ;  /* 0x0000e200ff088b82 */ /* 0x000e620000000a00 */
[----:B0-----:R-:W-:-:S05]  /*0270*/  @!P1 IMAD.WIDE.U32 R10, R4, 0x4, R10 ;  /* 0x00000004040a9825 */ /* 0x001fca00078e000a */
[----:B------:R-:W2:Y:S01]  /*0280*/  @!P1 LDG.E R22, desc[UR8][R10.64] ;  /* 0x000000080a169981 */ /* 0x000ea2000c1e1900 */
[----:B-1----:R-:W-:-:S05]  /*0290*/  @!P0 IMAD.WIDE.U32 R8, R17, 0x4, R8 ;  /* 0x0000000411088825 */ /* 0x002fca00078e0008 */
[----:B------:R-:W3:Y:S01]  /*02a0*/  @!P0 LDG.E R27, desc[UR8][R8.64] ;  /* 0x00000008081b8981 */ /* 0x000ee2000c1e1900 */
[----:B------:R-:W-:-:S05]  /*02b0*/  VIADD R19, R19, 0x1 ;  /* 0x0000000113137836 */ /* 0x000fca0000000000 */
[----:B------:R-:W-:Y:S02]  /*02c0*/  ISETP.NE.AND P0, PT, R19, RZ, PT ;  /* 0x000000ff1300720c */ /* 0x000fe40003f05270 */
[----:B------:R-:W-:Y:S02]  /*02d0*/  IADD3 R3, PT, PT, R3, 0x10, RZ ;  /* 0x0000001003037810 */ /* 0x000fe40007ffe0ff */
[----:B------:R-:W-:Y:S02]  /*02e0*/  IADD3 R7, PT, PT, R7, 0x10, RZ ;  /* 0x0000001007077810 */ /* 0x000fe40007ffe0ff */
[----:B------:R-:W-:Y:S02]  /*02f0*/  IADD3 R4, PT, PT, R4, 0x10, RZ ;  /* 0x0000001004047810 */ /* 0x000fe40007ffe0ff */
[----:B------:R-:W-:Y:S01]  /*0300*/  LEA R17, R0, R17, 0x4 ;  /* 0x0000001100117211 */ /* 0x000fe200078e20ff */
[----:B--2---:R-:W-:Y:S04]  /*0310*/  STS [R21], R22 ;  /* 0x0000001615007388 */ /* 0x004fe80000000800 */
[----:B---3--:R-:W-:Y:S01]  /*0320*/  STS [R16], R27 ;  /* 0x0000001b10007388 */ /* 0x008fe20000000800 */
[----:B------:R-:W-:Y:S06]  /*0330*/  BAR.SYNC.DEFER_BLOCKING 0x0 ;  /* 0x0000000000007b1d */ /* 0x000fec0000010000 */
[----:B------:R-:W-:Y:S04]  /*0340*/  LDS R26, [R20] ;  /* 0x00000000141a7984 */ /* 0x000fe80000000800 */
[----:B------:R-:W0:Y:S04]  /*0350*/  LDS.128 R12, [R18] ;  /* 0x00000000120c7984 */ /* 0x000e280000000c00 */
[----:B------:R-:W1:Y:S04]  /*0360*/  LDS R29, [R20+0x40] ;  /* 0x00004000141d7984 */ /* 0x000e680000000800 */
[----:B------:R-:W2:Y:S04]  /*0370*/  LDS R25, [R20+0x80] ;  /* 0x0000800014197984 */ /* 0x000ea80000000800 */
[----:B------:R-:W3:Y:S04]  /*0380*/  LDS R24, [R20+0xc0] ;  /* 0x0000c00014187984 */ /* 0x000ee80000000800 */
[----:B------:R-:W-:Y:S04]  /*0390*/  LDS.128 R8, [R18+0x10] ;  /* 0x0000100012087984 */ /* 0x000fe80000000c00 */
[----:B------:R-:W-:Y:S04]  /*03a0*/  LDS R22, [R20+0x140] ;  /* 0x0001400014167984 */ /* 0x000fe80000000800 */
[----:B------:R-:W-:Y:S01]  /*03b0*/  LDS R27, [R20+0x200] ;  /* 0x00020000141b7984 */ /* 0x000fe20000000800 */
[----:B0-----:R-:W-:-:S03]  /*03c0*/  FFMA R12, R12, R26, R23 ;  /* 0x0000001a0c0c7223 */ /* 0x001fc60000000017 */
[----:B------:R-:W0:Y:S01]  /*03d0*/  LDS R23, [R20+0x100] ;  /* 0x0001000014177984 */ /* 0x000e220000000800 */
[----:B-1----:R-:W-:-:S03]  /*03e0*/  FFMA R12, R29, R13, R12 ;  /* 0x0000000d1d0c7223 */ /* 0x002fc6000000000c */
[----:B------:R-:W-:Y:S01]  /*03f0*/  LDS R26, [R20+0x1c0] ;  /* 0x0001c000141a7984 */ /* 0x000fe20000000800 */
[----:B--2---:R-:W-:-:S03]  /*0400*/  FFMA R13, R25, R14, R12 ;  /* 0x0000000e190d7223 */ /* 0x004fc6000000000c */
[----:B------:R-:W1:Y:S01]  /*0410*/  LDS R25, [R20+0x180] ;  /* 0x0001800014197984 */ /* 0x000e620000000800 */
[----:B---3--:R-:W-:-:S03]  /*0420*/  FFMA R13, R24, R15, R13 ;  /* 0x0000000f180d7223 */ /* 0x008fc6000000000d */
[----:B------:R-:W-:Y:S01]  /*0430*/  LDS R24, [R20+0x240] ;  /* 0x0002400014187984 */ /* 0x000fe20000000800 */
[----:B0-----:R-:W-:-:S03]  /*0440*/  FFMA R23, R8, R23, R13 ;  /* 0x0000001708177223 */ /* 0x001fc6000000000d */
[----:B------:R-:W0:Y:S01]  /*0450*/  LDS.128 R12, [R18+0x20] ;  /* 0x00002000120c7984 */ /* 0x000e220000000c00 */
[----:B------:R-:W-:-:S03]  /*0460*/  FFMA R22, R22, R9, R23 ;  /* 0x0000000916167223 */ /* 0x000fc60000000017 */
[----:B------:R-:W2:Y:S01]  /*0470*/  LDS R23, [R20+0x280] ;  /* 0x0002800014177984 */ /* 0x000ea20000000800 */
[----:B-1----:R-:W-:-:S03]  /*0480*/  FFMA R25, R25, R10, R22 ;  /* 0x0000000a19197223 */ /* 0x002fc60000000016 */
[----:B------:R-:W1:Y:S01]  /*0490*/  LDS R22, [R20+0x2c0] ;  /* 0x0002c00014167984 */ /* 0x000e620000000800 */
[----:B------:R-:W-:-:S03]  /*04a0*/  FFMA R11, R26, R11, R25 ;  /* 0x0000000b1a0b7223 */ /* 0x000fc60000000019 */
[----:B------:R-:W-:Y:S01]  /*04b0*/  LDS R25, [R20+0x300] ;  /* 0x0003000014197984 */ /* 0x000fe20000000800 */
[----:B0-----:R-:W-:-:S03]  /*04c0*/  FFMA R27, R12, R27, R11 ;  /* 0x0000001b0c1b7223 */ /* 0x001fc6000000000b */
[----:B------:R-:W0:Y:S01]  /*04d0*/  LDS.128 R8, [R18+0x30] ;  /* 0x0000300012087984 */ /* 0x000e220000000c00 */
[----:B------:R-:W-:-:S03]  /*04e0*/  FFMA R24, R24, R13, R27 ;  /* 0x0000000d18187223 */ /* 0x000fc6000000001b */
[----:B------:R-:W3:Y:S04]  /*04f0*/  LDS R27, [R20+0x340] ;  /* 0x00034000141b7984 */ /* 0x000ee80000000800 */
[----:B------:R-:W4:Y:S04]  /*0500*/  LDS R13, [R20+0x380] ;  /* 0x00038000140d7984 */ /* 0x000f280000000800 */
[----:B------:R-:W5:Y:S01]  /*0510*/  LDS R12, [R20+0x3c0] ;  /* 0x0003c000140c7984 */ /* 0x000f620000000800 */
[----:B--2---:R-:W-:-:S04]  /*0520*/  FFMA R23, R23, R14, R24 ;  /* 0x0000000e17177223 */ /* 0x004fc80000000018 */
[----:B-1----:R-:W-:-:S04]  /*0530*/  FFMA R15, R22, R15, R23 ;  /* 0x0000000f160f7223 */ /* 0x002fc80000000017 */
[----:B0-----:R-:W-:-:S04]  /*0540*/  FFMA R8, R8, R25, R15 ;  /* 0x0000001908087223 */ /* 0x001fc8000000000f */
[----:B---3--:R-:W-:-:S04]  /*0550*/  FFMA R8, R27, R9, R8 ;  /* 0x000000091b087223 */ /* 0x008fc80000000008 */
[----:B----4-:R-:W-:-:S04]  /*0560*/  FFMA R13, R13, R10, R8 ;  /* 0x0000000a0d0d7223 */ /* 0x010fc80000000008 */
[----:B-----5:R-:W-:Y:S01]  /*0570*/  FFMA R23, R12, R11, R13 ;  /* 0x0000000b0c177223 */ /* 0x020fe2000000000d */
[----:B------:R-:W-:Y:S06]  /*0580*/  BAR.SYNC.DEFER_BLOCKING 0x0 ;  /* 0x0000000000007b1d */ /* 0x000fec0000010000 */
[----:B------:R-:W-:Y:S05]  /*0590*/  @P0 BRA `(.L_x_1) ;  /* 0xfffffffc00100947 */ /* 0x000fea000383ffff */
.L_x_0:
[----:B------:R-:W-:-:S04]  /*05a0*/  VIMNMX R3, PT, PT, R2, R5, !PT ;  /* 0x0000000502037248 */ /* 0x000fc80007fe0100 */
[----:B------:R-:W-:-:S13]  /*05b0*/  ISETP.GE.AND P0, PT, R3, R0, PT ;  /* 0x000000000300720c */ /* 0x000fda0003f06270 */
[----:B------:R-:W-:Y:S05]  /*05c0*/  @P0 EXIT ;  /* 0x000000000000094d */ /* 0x000fea0003800000 */
[----:B------:R-:W0:Y:S01]  /*05d0*/  LDC.64 R6, c[0x0][0x390] ;  /* 0x0000e400ff067b82 */ /* 0x000e220000000a00 */
[----:B------:R-:W-:-:S04]  /*05e0*/  IMAD R3, R2, R0, R5 ;  /* 0x0000000002037224 */ /* 0x000fc800078e0205 */
[----:B0-----:R-:W-:-:S05]  /*05f0*/  IMAD.WIDE R2, R3, 0x4, R6 ;  /* 0x0000000403027825 */ /* 0x001fca00078e0206 */
[----:B------:R-:W-:Y:S01]  /*0600*/  STG.E desc[UR8][R2.64], R23 ;  /* 0x0000001702007986 */ /* 0x000fe2000c101908 */
[----:B------:R-:W-:Y:S05]  /*0610*/  EXIT ;  /* 0x000000000000794d */ /* 0x000fea0003800000 */
.L_x_2:
[----:B------:R-:W-:-:S00]  /*0620*/  BRA `(.L_x_2) ;  /* 0xfffffffc00fc7947 */ /* 0x000fc0000383ffff */
[----:B------:R-:W-:-:S00]  /*0630*/  NOP ;  /* 0x0000000000007918 */ /* 0x000fc00000000000 */
        /* <DEDUP_REMOVED lines=12> */
.L_x_3:


//--------------------- .nv.shared._Z14tiledMatrixMulPKfS0_Pfi --------------------------
	.section	.nv.shared._Z14tiledMatrixMulPKfS0_Pfi,"aw",@nobits
	.sectionflags	@""
	.align	4
.nv.shared._Z14tiledMatrixMulPKfS0_Pfi:
	.zero		3072


//--------------------- .nv.shared.reserved.0     --------------------------
	.section	.nv.shared.reserved.0,"aw",@nobits
	.weak		__nv_reservedSMEM_offset_0_alias
	.size		__nv_reservedSMEM_offset_0_alias, 0, 64
	.other		__nv_reservedSMEM_offset_0_alias,@"STO_CUDA_RESERVED_SHARED STV_DEFAULT"
__nv_reservedSMEM_offset_0_alias:
	.zero		0
	.zero		64


//--------------------- .nv.constant0._Z14tiledMatrixMulPKfS0_Pfi --------------------------
	.section	.nv.constant0._Z14tiledMatrixMulPKfS0_Pfi,"a",@progbits
	.sectionflags	@""
	.align	4
.nv.constant0._Z14tiledMatrixMulPKfS0_Pfi:
	.zero		924


//--------------------- SYMBOLS --------------------------

	.type		.nv.reservedSmem.offset0,@object
	.size		.nv.reservedSmem.offset0,0x4
	.type		.nv.reservedSmem.cap,@object
	.size		.nv.reservedSmem.cap,0x4
